	.headerflags	@"EF_CUDA_TEXMODE_UNIFIED EF_CUDA_64BIT_ADDRESS EF_CUDA_ACCELERATORS EF_CUDA_SM90 EF_CUDA_VIRTUAL_SM(EF_CUDA_SM90)"
	.elftype	@"ET_EXEC"


//--------------------- .nv.info                  --------------------------
	.section	.nv.info,"",@"SHT_CUDA_INFO"
	.align	4


	//----- nvinfo : EIATTR_REGCOUNT
	.align		4
        /*0000*/ 	.byte	0x04, 0x2f
        /*0002*/ 	.short	(.L_1 - .L_0)
	.align		4
.L_0:
        /*0004*/ 	.word	index@(triton_poi_fused_add_mul_11)
        /*0008*/ 	.word	0x00000030


	//----- nvinfo : EIATTR_MIN_STACK_SIZE
	.align		4
.L_1:
        /*000c*/ 	.byte	0x04, 0x12
        /*000e*/ 	.short	(.L_3 - .L_2)
	.align		4
.L_2:
        /*0010*/ 	.word	index@(triton_poi_fused_add_mul_11)
        /*0014*/ 	.word	0x00000000


	//----- nvinfo : EIATTR_FRAME_SIZE
	.align		4
.L_3:
        /*0018*/ 	.byte	0x04, 0x11
        /*001a*/ 	.short	(.L_5 - .L_4)
	.align		4
.L_4:
        /*001c*/ 	.word	index@(triton_poi_fused_add_mul_11)
        /*0020*/ 	.word	0x00000000


	//----- nvinfo : EIATTR_MIN_STACK_SIZE
	.align		4
.L_5:
        /*0024*/ 	.byte	0x04, 0x12
        /*0026*/ 	.short	(.L_7 - .L_6)
	.align		4
.L_6:
        /*0028*/ 	.word	index@(triton_poi_fused_add_mul_11)
        /*002c*/ 	.word	0x00000000
.L_7:


//--------------------- .nv.info.triton_poi_fused_add_mul_11 --------------------------
	.section	.nv.info.triton_poi_fused_add_mul_11,"",@"SHT_CUDA_INFO"
	.sectionflags	@""
	.align	4


	//----- nvinfo : EIATTR_CUDA_API_VERSION
	.align		4
        /*0000*/ 	.byte	0x04, 0x37
        /*0002*/ 	.short	(.L_9 - .L_8)
.L_8:
        /*0004*/ 	.word	0x0000007c


	//----- nvinfo : EIATTR_KPARAM_INFO
	.align		4
.L_9:
        /*0008*/ 	.byte	0x04, 0x17
        /*000a*/ 	.short	(.L_11 - .L_10)
.L_10:
        /*000c*/ 	.word	0x00000000
        /*0010*/ 	.short	0x0007
        /*0012*/ 	.short	0x0034
        /*0014*/ 	.byte	0x00, 0xf0, 0x11, 0x00


	//----- nvinfo : EIATTR_KPARAM_INFO
	.align		4
.L_11:
        /*0018*/ 	.byte	0x04, 0x17
        /*001a*/ 	.short	(.L_13 - .L_12)
.L_12:
        /*001c*/ 	.word	0x00000000
        /*0020*/ 	.short	0x0006
        /*0022*/ 	.short	0x0030
        /*0024*/ 	.byte	0x00, 0xf0, 0x11, 0x00


	//----- nvinfo : EIATTR_KPARAM_INFO
	.align		4
.L_13:
        /*0028*/ 	.byte	0x04, 0x17
        /*002a*/ 	.short	(.L_15 - .L_14)
.L_14:
        /*002c*/ 	.word	0x00000000
        /*0030*/ 	.short	0x0005
        /*0032*/ 	.short	0x0028
        /*0034*/ 	.byte	0x00, 0xf4, 0x21, 0x00


	//----- nvinfo : EIATTR_KPARAM_INFO
	.align		4
.L_15:
        /*0038*/ 	.byte	0x04, 0x17
        /*003a*/ 	.short	(.L_17 - .L_16)
.L_16:
        /*003c*/ 	.word	0x00000000
        /*0040*/ 	.short	0x0004
        /*0042*/ 	.short	0x0020
        /*0044*/ 	.byte	0x00, 0xf4, 0x21, 0x00


	//----- nvinfo : EIATTR_KPARAM_INFO
	.align		4
.L_17:
        /*0048*/ 	.byte	0x04, 0x17
        /*004a*/ 	.short	(.L_19 - .L_18)
.L_18:
        /*004c*/ 	.word	0x00000000
        /*0050*/ 	.short	0x0003
        /*0052*/ 	.short	0x0018
        /*0054*/ 	.byte	0x00, 0xf4, 0x21, 0x00


	//----- nvinfo : EIATTR_KPARAM_INFO
	.align		4
.L_19:
        /*0058*/ 	.byte	0x04, 0x17
        /*005a*/ 	.short	(.L_21 - .L_20)
.L_20:
        /*005c*/ 	.word	0x00000000
        /*0060*/ 	.short	0x0002
        /*0062*/ 	.short	0x0010
        /*0064*/ 	.byte	0x00, 0xf4, 0x21, 0x00


	//----- nvinfo : EIATTR_KPARAM_INFO
	.align		4
.L_21:
        /*0068*/ 	.byte	0x04, 0x17
        /*006a*/ 	.short	(.L_23 - .L_22)
.L_22:
        /*006c*/ 	.word	0x00000000
        /*0070*/ 	.short	0x0001
        /*0072*/ 	.short	0x0008
        /*0074*/ 	.byte	0x00, 0xf4, 0x21, 0x00


	//----- nvinfo : EIATTR_KPARAM_INFO
	.align		4
.L_23:
        /*0078*/ 	.byte	0x04, 0x17
        /*007a*/ 	.short	(.L_25 - .L_24)
.L_24:
        /*007c*/ 	.word	0x00000000
        /*0080*/ 	.short	0x0000
        /*0082*/ 	.short	0x0000
        /*0084*/ 	.byte	0x00, 0xf4, 0x21, 0x00


	//----- nvinfo : EIATTR_SPARSE_MMA_MASK
	.align		4
.L_25:
        /*0088*/ 	.byte	0x03, 0x50
        /*008a*/ 	.short	0x0000


	//----- nvinfo : EIATTR_MAXREG_COUNT
	.align		4
        /*008c*/ 	.byte	0x03, 0x1b
        /*008e*/ 	.short	0x00ff


	//----- nvinfo : EIATTR_EXIT_INSTR_OFFSETS
	.align		4
        /*0090*/ 	.byte	0x04, 0x1c
        /*0092*/ 	.short	(.L_27 - .L_26)


	//   ....[0]....
.L_26:
        /*0094*/ 	.word	0x00001190


	//   ....[1]....
        /*0098*/ 	.word	0x00001200


	//----- nvinfo : EIATTR_REQNTID
	.align		4
.L_27:
        /*009c*/ 	.byte	0x04, 0x10
        /*009e*/ 	.short	(.L_29 - .L_28)
.L_28:
        /*00a0*/ 	.word	0x00000100
        /*00a4*/ 	.word	0x00000001
        /*00a8*/ 	.word	0x00000001


	//----- nvinfo : EIATTR_CBANK_PARAM_SIZE
	.align		4
.L_29:
        /*00ac*/ 	.byte	0x03, 0x19
        /*00ae*/ 	.short	0x0038


	//----- nvinfo : EIATTR_PARAM_CBANK
	.align		4
        /*00b0*/ 	.byte	0x04, 0x0a
        /*00b2*/ 	.short	(.L_31 - .L_30)
	.align		4
.L_30:
        /*00b4*/ 	.word	index@(.nv.constant0.triton_poi_fused_add_mul_11)
        /*00b8*/ 	.short	0x0210
        /*00ba*/ 	.short	0x0038


	//----- nvinfo : EIATTR_SW_WAR
	.align		4
.L_31:
        /*00bc*/ 	.byte	0x04, 0x36
        /*00be*/ 	.short	(.L_33 - .L_32)
.L_32:
        /*00c0*/ 	.word	0x00000008
.L_33:


//--------------------- .nv.callgraph             --------------------------
	.section	.nv.callgraph,"",@"SHT_CUDA_CALLGRAPH"
	.align	4
	.sectionentsize	8
	.align		4
        /*0000*/ 	.word	0x00000000
	.align		4
        /*0004*/ 	.word	0xffffffff
	.align		4
        /*0008*/ 	.word	0x00000000
	.align		4
        /*000c*/ 	.word	0xfffffffe
	.align		4
        /*0010*/ 	.word	0x00000000
	.align		4
        /*0014*/ 	.word	0xfffffffd
	.align		4
        /*0018*/ 	.word	0x00000000
	.align		4
        /*001c*/ 	.word	0xfffffffc


//--------------------- .text.triton_poi_fused_add_mul_11 --------------------------
	.section	.text.triton_poi_fused_add_mul_11,"ax",@progbits
	.sectionflags	@"SHF_BARRIERS=1"
	.align	128
        .global         triton_poi_fused_add_mul_11
        .type           triton_poi_fused_add_mul_11,@function
        .size           triton_poi_fused_add_mul_11,(.L_x_1 - triton_poi_fused_add_mul_11)
        .other          triton_poi_fused_add_mul_11,@"STO_CUDA_ENTRY STV_DEFAULT"
triton_poi_fused_add_mul_11:
.text.triton_poi_fused_add_mul_11:
[----:B------:R-:W0:Y:S01]  /*0000*/  LDC R1, c[0x0][0x28] ;  /* 0x00000a00ff017b82 */ /* 0x000e220000000800 */
[----:B------:R-:W1:Y:S07]  /*0010*/  S2R R29, SR_TID.X ;  /* 0x00000000001d7919 */ /* 0x000e6e0000002100 */
[----:B------:R-:W2:Y:S01]  /*0020*/  LDC.64 R24, c[0x0][0x210] ;  /* 0x00008400ff187b82 */ /* 0x000ea20000000a00 */
[----:B------:R-:W-:Y:S02]  /*0030*/  CS2R R8, SRZ ;  /* 0x0000000000087805 */ /* 0x000fe4000001ff00 */
[----:B------:R-:W-:Y:S01]  /*0040*/  CS2R R12, SRZ ;  /* 0x00000000000c7805 */ /* 0x000fe2000001ff00 */
[----:B------:R-:W3:Y:S01]  /*0050*/  S2R R28, SR_CTAID.X ;  /* 0x00000000001c7919 */ /* 0x000ee20000002500 */
[----:B------:R-:W-:Y:S01]  /*0060*/  CS2R R14, SRZ ;  /* 0x00000000000e7805 */ /* 0x000fe2000001ff00 */
[----:B------:R-:W-:Y:S01]  /*0070*/  ULDC.64 UR6, c[0x0][0x208] ;  /* 0x0000820000067ab9 */ /* 0x000fe20000000a00 */
[----:B------:R-:W4:Y:S01]  /*0080*/  S2R R5, SR_CTAID.Y ;  /* 0x0000000000057919 */ /* 0x000f220000002600 */
[----:B------:R-:W5:Y:S01]  /*0090*/  LDC.64 R6, c[0x0][0x218] ;  /* 0x00008600ff067b82 */ /* 0x000f620000000a00 */
[----:B------:R-:W-:-:S02]  /*00a0*/  CS2R R16, SRZ ;  /* 0x0000000000107805 */ /* 0x000fc4000001ff00 */
[----:B------:R-:W-:Y:S02]  /*00b0*/  CS2R R18, SRZ ;  /* 0x0000000000127805 */ /* 0x000fe4000001ff00 */
[----:B------:R-:W-:-:S03]  /*00c0*/  CS2R R22, SRZ ;  /* 0x0000000000167805 */ /* 0x000fc6000001ff00 */
[----:B------:R-:W2:Y:S01]  /*00d0*/  S2UR UR5, SR_CgaCtaId ;  /* 0x00000000000579c3 */ /* 0x000ea20000008800 */
[----:B------:R-:W-:-:S07]  /*00e0*/  UMOV UR4, 0x400 ;  /* 0x0000040000047882 */ /* 0x000fce0000000000 */
[----:B------:R-:W5:Y:S01]  /*00f0*/  LDC.64 R42, c[0x0][0x220] ;  /* 0x00008800ff2a7b82 */ /* 0x000f620000000a00 */
[----:B-1----:R-:W-:Y:S01]  /*0100*/  SHF.R.U32.HI R3, RZ, 0x4, R29 ;  /* 0x00000004ff037819 */ /* 0x002fe2000001161d */
[----:B------:R-:W-:Y:S02]  /*0110*/  IMAD.SHL.U32 R29, R29, 0x4, RZ ;  /* 0x000000041d1d7824 */ /* 0x000fe400078e00ff */
[----:B---3--:R-:W-:Y:S01]  /*0120*/  IMAD.SHL.U32 R28, R28, 0x40, RZ ;  /* 0x000000401c1c7824 */ /* 0x008fe200078e00ff */
[----:B------:R-:W-:Y:S01]  /*0130*/  SGXT.U32 R3, R3, 0x4 ;  /* 0x000000040303781a */ /* 0x000fe20000000000 */
[----:B----4-:R-:W-:-:S03]  /*0140*/  IMAD.SHL.U32 R32, R5, 0x40, RZ ;  /* 0x0000004005207824 */ /* 0x010fc600078e00ff */
[----:B------:R-:W-:Y:S02]  /*0150*/  LOP3.LUT R0, R28, 0x3c, R29, 0xf8, !PT ;  /* 0x0000003c1c007812 */ /* 0x000fe400078ef81d */
[----:B------:R-:W-:Y:S02]  /*0160*/  LOP3.LUT R11, R32, R3, RZ, 0xfc, !PT ;  /* 0x00000003200b7212 */ /* 0x000fe400078efcff */
[----:B------:R-:W-:Y:S02]  /*0170*/  ISETP.GE.AND P0, PT, R0, 0x80, PT ;  /* 0x000000800000780c */ /* 0x000fe40003f06270 */
[----:B------:R-:W-:Y:S01]  /*0180*/  LOP3.LUT R21, R32, 0x10, R3, 0xfe, !PT ;  /* 0x0000001020157812 */ /* 0x000fe200078efe03 */
[----:B------:R-:W-:Y:S01]  /*0190*/  IMAD R4, R11, 0x80, R0 ;  /* 0x000000800b047824 */ /* 0x000fe200078e0200 */
[----:B------:R-:W-:-:S03]  /*01a0*/  CS2R R10, SRZ ;  /* 0x00000000000a7805 */ /* 0x000fc6000001ff00 */
[----:B--2---:R-:W-:-:S04]  /*01b0*/  IMAD.WIDE R26, R4, 0x4, R24 ;  /* 0x00000004041a7825 */ /* 0x004fc800078e0218 */
[----:B-----5:R-:W-:Y:S02]  /*01c0*/  IMAD.WIDE R30, R4, 0x4, R6 ;  /* 0x00000004041e7825 */ /* 0x020fe400078e0206 */
[----:B------:R1:W2:Y:S02]  /*01d0*/  @!P0 LDG.E.EL.128 R8, desc[UR6][R26.64] ;  /* 0x000000061a088981 */ /* 0x0002a4000c2e1d00 */
[----:B------:R-:W-:Y:S01]  /*01e0*/  IMAD R2, R21, 0x80, R0 ;  /* 0x0000008015027824 */ /* 0x000fe200078e0200 */
[----:B------:R-:W-:Y:S01]  /*01f0*/  CS2R R20, SRZ ;  /* 0x0000000000147805 */ /* 0x000fe2000001ff00 */
[----:B------:R3:W2:Y:S02]  /*0200*/  @!P0 LDG.E.EL.128 R12, desc[UR6][R30.64] ;  /* 0x000000061e0c8981 */ /* 0x0006a4000c2e1d00 */
[----:B-1----:R-:W-:-:S04]  /*0210*/  IMAD.WIDE R26, R2, 0x4, R24 ;  /* 0x00000004021a7825 */ /* 0x002fc800078e0218 */
[----:B---3--:R-:W-:Y:S01]  /*0220*/  IMAD.WIDE R30, R2, 0x4, R6 ;  /* 0x00000004021e7825 */ /* 0x008fe200078e0206 */
[----:B------:R-:W3:Y:S04]  /*0230*/  @!P0 LDG.E.EL.128 R16, desc[UR6][R26.64] ;  /* 0x000000061a108981 */ /* 0x000ee8000c2e1d00 */
[----:B------:R1:W3:Y:S01]  /*0240*/  @!P0 LDG.E.EL.128 R20, desc[UR6][R30.64] ;  /* 0x000000061e148981 */ /* 0x0002e2000c2e1d00 */
[----:B------:R-:W-:Y:S02]  /*0250*/  LOP3.LUT R33, R32, 0x3c, R29, 0xf8, !PT ;  /* 0x0000003c20217812 */ /* 0x000fe400078ef81d */
[----:B------:R-:W-:Y:S02]  /*0260*/  SHF.R.S32.HI R36, RZ, 0x19, R5 ;  /* 0x00000019ff247819 */ /* 0x000fe40000011405 */
[----:B------:R-:W-:-:S02]  /*0270*/  SHF.R.S32.HI R34, RZ, 0x1f, R33 ;  /* 0x0000001fff227819 */ /* 0x000fc40000011421 */
[----:B------:R-:W-:Y:S02]  /*0280*/  SGXT R36, R36, 0x1 ;  /* 0x000000012424781a */ /* 0x000fe40000000200 */
[-C--:B------:R-:W-:Y:S02]  /*0290*/  LEA.HI R34, R34, R33.reuse, RZ, 0x8 ;  /* 0x0000002122227211 */ /* 0x080fe400078f40ff */
[----:B-1----:R-:W-:Y:S02]  /*02a0*/  LOP3.LUT R31, R32, 0x30, R3, 0xfe, !PT ;  /* 0x00000030201f7812 */ /* 0x002fe400078efe03 */
[----:B------:R-:W-:Y:S01]  /*02b0*/  LOP3.LUT R30, R28, 0x20, R3, 0xfe, !PT ;  /* 0x000000201c1e7812 */ /* 0x000fe200078efe03 */
[C---:B------:R-:W-:Y:S01]  /*02c0*/  IMAD.SHL.U32 R5, R34.reuse, 0x80, RZ ;  /* 0x0000008022057824 */ /* 0x040fe200078e00ff */
[----:B------:R-:W-:Y:S02]  /*02d0*/  LOP3.LUT R34, R34, 0xffffff00, RZ, 0xc0, !PT ;  /* 0xffffff0022227812 */ /* 0x000fe400078ec0ff */
[----:B------:R-:W-:-:S02]  /*02e0*/  LEA.HI R29, R36, R33, RZ, 0x4 ;  /* 0x00000021241d7211 */ /* 0x000fc400078f20ff */
[----:B------:R-:W-:-:S04]  /*02f0*/  LOP3.LUT R5, R5, 0xffff8000, RZ, 0xc0, !PT ;  /* 0xffff800005057812 */ /* 0x000fc800078ec0ff */
[----:B------:R-:W-:Y:S02]  /*0300*/  IADD3 R27, R5, R33, -R34 ;  /* 0x00000021051b7210 */ /* 0x000fe40007ffe822 */
[----:B------:R-:W-:Y:S02]  /*0310*/  LOP3.LUT R5, R32, 0x20, R3, 0xfe, !PT ;  /* 0x0000002020057812 */ /* 0x000fe400078efe03 */
[----:B------:R-:W-:Y:S02]  /*0320*/  LOP3.LUT R34, R28, R3, RZ, 0xfc, !PT ;  /* 0x000000031c227212 */ /* 0x000fe400078efcff */
[----:B------:R-:W-:Y:S02]  /*0330*/  LOP3.LUT R32, R28, 0x10, R3, 0xfe, !PT ;  /* 0x000000101c207812 */ /* 0x000fe400078efe03 */
[----:B------:R-:W-:Y:S01]  /*0340*/  LOP3.LUT R28, R28, 0x30, R3, 0xfe, !PT ;  /* 0x000000301c1c7812 */ /* 0x000fe200078efe03 */
[--C-:B------:R-:W-:Y:S02]  /*0350*/  IMAD R3, R5, 0x80, R0.reuse ;  /* 0x0000008005037824 */ /* 0x100fe400078e0200 */
[----:B------:R-:W-:-:S02]  /*0360*/  IMAD R0, R31, 0x80, R0 ;  /* 0x000000801f007824 */ /* 0x000fc400078e0200 */
[----:B------:R-:W-:-:S04]  /*0370*/  IMAD.WIDE R40, R3, 0x4, R24 ;  /* 0x0000000403287825 */ /* 0x000fc800078e0218 */
[----:B--2---:R-:W-:Y:S01]  /*0380*/  FMUL R26, R12, R8 ;  /* 0x000000080c1a7220 */ /* 0x004fe20000400000 */
[----:B------:R-:W-:Y:S01]  /*0390*/  FMUL R31, R13, R9 ;  /* 0x000000090d1f7220 */ /* 0x000fe20000400000 */
[----:B------:R-:W-:Y:S01]  /*03a0*/  FMUL R33, R14, R10 ;  /* 0x0000000a0e217220 */ /* 0x000fe20000400000 */
[----:B------:R-:W-:Y:S01]  /*03b0*/  FMUL R35, R15, R11 ;  /* 0x0000000b0f237220 */ /* 0x000fe20000400000 */
[----:B------:R-:W-:Y:S02]  /*03c0*/  CS2R R12, SRZ ;  /* 0x00000000000c7805 */ /* 0x000fe4000001ff00 */
[----:B------:R-:W-:Y:S02]  /*03d0*/  CS2R R14, SRZ ;  /* 0x00000000000e7805 */ /* 0x000fe4000001ff00 */
[----:B------:R-:W-:Y:S02]  /*03e0*/  CS2R R8, SRZ ;  /* 0x0000000000087805 */ /* 0x000fe4000001ff00 */
[----:B------:R-:W-:-:S02]  /*03f0*/  CS2R R10, SRZ ;  /* 0x00000000000a7805 */ /* 0x000fc4000001ff00 */
[----:B------:R-:W2:Y:S01]  /*0400*/  @!P0 LDG.E.EL.128 R12, desc[UR6][R40.64] ;  /* 0x00000006280c8981 */ /* 0x000ea2000c2e1d00 */
[----:B---3--:R-:W-:Y:S01]  /*0410*/  FMUL R36, R20, R16 ;  /* 0x0000001014247220 */ /* 0x008fe20000400000 */
[----:B------:R-:W-:Y:S01]  /*0420*/  FMUL R37, R21, R17 ;  /* 0x0000001115257220 */ /* 0x000fe20000400000 */
[----:B------:R-:W-:-:S05]  /*0430*/  IMAD.WIDE R16, R3, 0x4, R6 ;  /* 0x0000000403107825 */ /* 0x000fca00078e0206 */
[----:B------:R1:W2:Y:S01]  /*0440*/  @!P0 LDG.E.EL.128 R8, desc[UR6][R16.64] ;  /* 0x0000000610088981 */ /* 0x0002a2000c2e1d00 */
[----:B------:R-:W-:Y:S01]  /*0450*/  FMUL R38, R22, R18 ;  /* 0x0000001216267220 */ /* 0x000fe20000400000 */
[----:B------:R-:W-:Y:S01]  /*0460*/  FMUL R39, R23, R19 ;  /* 0x0000001317277220 */ /* 0x000fe20000400000 */
[----:B------:R-:W-:Y:S02]  /*0470*/  CS2R R20, SRZ ;  /* 0x0000000000147805 */ /* 0x000fe4000001ff00 */
[----:B------:R-:W-:Y:S02]  /*0480*/  CS2R R22, SRZ ;  /* 0x0000000000167805 */ /* 0x000fe4000001ff00 */
[----:B------:R-:W-:Y:S01]  /*0490*/  CS2R R18, SRZ ;  /* 0x0000000000127805 */ /* 0x000fe2000001ff00 */
[----:B------:R-:W-:Y:S01]  /*04a0*/  IMAD.WIDE R24, R0, 0x4, R24 ;  /* 0x0000000400187825 */ /* 0x000fe200078e0218 */
[----:B-1----:R-:W-:-:S04]  /*04b0*/  CS2R R16, SRZ ;  /* 0x0000000000107805 */ /* 0x002fc8000001ff00 */
[----:B------:R1:W3:Y:S01]  /*04c0*/  @!P0 LDG.E.EL.128 R20, desc[UR6][R24.64] ;  /* 0x0000000618148981 */ /* 0x0002e2000c2e1d00 */
[----:B------:R-:W4:Y:S01]  /*04d0*/  S2R R5, SR_TID.X ;  /* 0x0000000000057919 */ /* 0x000f220000002100 */
[----:B--2---:R-:W-:Y:S01]  /*04e0*/  FMUL R12, R8, R12 ;  /* 0x0000000c080c7220 */ /* 0x004fe20000400000 */
[----:B------:R-:W-:Y:S01]  /*04f0*/  FMUL R13, R9, R13 ;  /* 0x0000000d090d7220 */ /* 0x000fe20000400000 */
[----:B------:R-:W-:-:S05]  /*0500*/  IMAD.WIDE R8, R0, 0x4, R6 ;  /* 0x0000000400087825 */ /* 0x000fca00078e0206 */
[----:B------:R2:W3:Y:S01]  /*0510*/  @!P0 LDG.E.EL.128 R16, desc[UR6][R8.64] ;  /* 0x0000000608108981 */ /* 0x0004e2000c2e1d00 */
[----:B----4-:R-:W-:Y:S01]  /*0520*/  IMAD.SHL.U32 R6, R5, 0x100, RZ ;  /* 0x0000010005067824 */ /* 0x010fe200078e00ff */
[----:B------:R-:W-:Y:S01]  /*0530*/  SHF.R.U32.HI R7, RZ, 0x4, R5 ;  /* 0x00000004ff077819 */ /* 0x000fe20000011605 */
[----:B0-----:R-:W-:-:S03]  /*0540*/  UPRMT UR4, UR5, 0x654, UR4 ;  /* 0x0000065405047896 */ /* 0x001fc60008000004 */
[----:B------:R-:W-:Y:S02]  /*0550*/  SGXT.U32 R7, R7, 0x4 ;  /* 0x000000040707781a */ /* 0x000fe40000000000 */
[----:B------:R-:W-:Y:S01]  /*0560*/  LOP3.LUT R6, R6, 0xf00, RZ, 0xc0, !PT ;  /* 0x00000f0006067812 */ /* 0x000fe200078ec0ff */
[----:B------:R-:W-:Y:S01]  /*0570*/  FMUL R45, R10, R14 ;  /* 0x0000000e0a2d7220 */ /* 0x000fe20000400000 */
[----:B------:R-:W-:Y:S02]  /*0580*/  FMUL R14, R11, R15 ;  /* 0x0000000f0b0e7220 */ /* 0x000fe40000400000 */
[C---:B-1----:R-:W-:Y:S01]  /*0590*/  LOP3.LUT R24, R6.reuse, R7, RZ, 0xfc, !PT ;  /* 0x0000000706187212 */ /* 0x042fe200078efcff */
[----:B------:R-:W0:Y:S01]  /*05a0*/  LDC.64 R10, c[0x0][0x230] ;  /* 0x00008c00ff0a7b82 */ /* 0x000e220000000a00 */
[C---:B------:R-:W-:Y:S02]  /*05b0*/  LEA.HI R15, R6.reuse, UR4, RZ, 0x1e ;  /* 0x00000004060f7c11 */ /* 0x040fe4000f8ff0ff */
[----:B------:R-:W-:-:S02]  /*05c0*/  LOP3.LUT R7, R6, 0x40, RZ, 0xfc, !PT ;  /* 0x0000004006077812 */ /* 0x000fc400078efcff */
[----:B------:R-:W-:Y:S01]  /*05d0*/  LOP3.LUT R25, R6, 0x80, RZ, 0xfc, !PT ;  /* 0x0000008006197812 */ /* 0x000fe200078efcff */
[----:B------:R-:W-:Y:S01]  /*05e0*/  IMAD R15, R24, 0x4, R15 ;  /* 0x00000004180f7824 */ /* 0x000fe200078e020f */
[----:B------:R-:W-:Y:S02]  /*05f0*/  SHF.R.U32.HI R7, RZ, 0x6, R7 ;  /* 0x00000006ff077819 */ /* 0x000fe40000011607 */
[----:B------:R-:W-:Y:S02]  /*0600*/  SHF.R.U32.HI R25, RZ, 0x6, R25 ;  /* 0x00000006ff197819 */ /* 0x000fe40000011619 */
[----:B--2---:R-:W-:Y:S01]  /*0610*/  LEA R9, R7, UR4, 0x4 ;  /* 0x0000000407097c11 */ /* 0x004fe2000f8e20ff */
[----:B------:R1:W-:Y:S02]  /*0620*/  STS [R15], R26 ;  /* 0x0000001a0f007388 */ /* 0x0003e40000000800 */
[----:B-1----:R-:W-:-:S04]  /*0630*/  LOP3.LUT R26, R6, 0xc0, RZ, 0xfc, !PT ;  /* 0x000000c0061a7812 */ /* 0x002fc800078efcff */
[----:B------:R-:W-:Y:S02]  /*0640*/  SHF.R.U32.HI R26, RZ, 0x6, R26 ;  /* 0x00000006ff1a7819 */ /* 0x000fe4000001161a */
[----:B------:R-:W-:-:S04]  /*0650*/  SHF.R.S32.HI R29, RZ, 0x4, R29 ;  /* 0x00000004ff1d7819 */ /* 0x000fc8000001141d */
[----:B------:R-:W-:-:S04]  /*0660*/  LEA.HI R8, R29, R29, RZ, 0x4 ;  /* 0x0000001d1d087211 */ /* 0x000fc800078f20ff */
[----:B------:R-:W-:Y:S02]  /*0670*/  LOP3.LUT R8, R8, 0xfffffff0, RZ, 0xc0, !PT ;  /* 0xfffffff008087812 */ /* 0x000fe400078ec0ff */
[----:B------:R-:W-:-:S03]  /*0680*/  ISETP.GE.AND P1, PT, R34, 0x80, PT ;  /* 0x000000802200780c */ /* 0x000fc60003f26270 */
[----:B------:R-:W-:Y:S02]  /*0690*/  IMAD.IADD R8, R29, 0x1, -R8 ;  /* 0x000000011d087824 */ /* 0x000fe400078e0a08 */
[----:B------:R-:W-:Y:S02]  /*06a0*/  IMAD R29, R34, 0x100, R27 ;  /* 0x00000100221d7824 */ /* 0x000fe400078e021b */
[----:B---3--:R-:W-:Y:S01]  /*06b0*/  FMUL R20, R16, R20 ;  /* 0x0000001410147220 */ /* 0x008fe20000400000 */
[----:B------:R-:W-:Y:S02]  /*06c0*/  LEA R16, R24, R9, 0x2 ;  /* 0x0000000918107211 */ /* 0x000fe400078e10ff */
[----:B------:R-:W-:-:S05]  /*06d0*/  LEA R9, R25, UR4, 0x4 ;  /* 0x0000000419097c11 */ /* 0x000fca000f8e20ff */
[----:B------:R-:W-:Y:S01]  /*06e0*/  IMAD R40, R24, 0x4, R9 ;  /* 0x0000000418287824 */ /* 0x000fe200078e0209 */
[----:B------:R-:W-:Y:S01]  /*06f0*/  LEA R9, R26, UR4, 0x4 ;  /* 0x000000041a097c11 */ /* 0x000fe2000f8e20ff */
[----:B------:R-:W-:Y:S04]  /*0700*/  STS [R16+0x100], R31 ;  /* 0x0001001f10007388 */ /* 0x000fe80000000800 */
[----:B------:R-:W-:Y:S01]  /*0710*/  IMAD R44, R24, 0x4, R9 ;  /* 0x00000004182c7824 */ /* 0x000fe200078e0209 */
[----:B------:R-:W-:Y:S04]  /*0720*/  STS [R40+0x200], R33 ;  /* 0x0002002128007388 */ /* 0x000fe80000000800 */
[----:B------:R-:W-:Y:S04]  /*0730*/  STS [R44+0x300], R35 ;  /* 0x000300232c007388 */ /* 0x000fe80000000800 */
[----:B------:R-:W-:Y:S04]  /*0740*/  STS [R15+0x40], R36 ;  /* 0x000040240f007388 */ /* 0x000fe80000000800 */
[----:B------:R1:W-:Y:S02]  /*0750*/  STS [R16+0x140], R37 ;  /* 0x0001402510007388 */ /* 0x0003e40000000800 */
[----:B-1----:R-:W1:Y:S02]  /*0760*/  LDC.64 R36, c[0x0][0x228] ;  /* 0x00008a00ff247b82 */ /* 0x002e640000000a00 */
[----:B------:R-:W-:Y:S01]  /*0770*/  STS [R40+0x240], R38 ;  /* 0x0002402628007388 */ /* 0x000fe20000000800 */
[----:B------:R-:W-:-:S03]  /*0780*/  FMUL R17, R17, R21 ;  /* 0x0000001511117220 */ /* 0x000fc60000400000 */
[----:B------:R2:W-:Y:S04]  /*0790*/  STS [R44+0x340], R39 ;  /* 0x000340272c007388 */ /* 0x0005e80000000800 */
[----:B------:R-:W-:Y:S04]  /*07a0*/  STS [R15+0x80], R12 ;  /* 0x0000800c0f007388 */ /* 0x000fe80000000800 */
[----:B------:R3:W-:Y:S04]  /*07b0*/  STS [R16+0x180], R13 ;  /* 0x0001800d10007388 */ /* 0x0007e80000000800 */
[----:B------:R-:W-:Y:S04]  /*07c0*/  STS [R40+0x280], R45 ;  /* 0x0002802d28007388 */ /* 0x000fe80000000800 */
[----:B------:R-:W-:Y:S01]  /*07d0*/  STS [R44+0x380], R14 ;  /* 0x0003800e2c007388 */ /* 0x000fe20000000800 */
[----:B--2---:R-:W-:Y:S01]  /*07e0*/  IMAD.WIDE R38, R29, 0x4, R42 ;  /* 0x000000041d267825 */ /* 0x004fe200078e022a */
[----:B---3--:R-:W-:-:S02]  /*07f0*/  CS2R R12, SRZ ;  /* 0x00000000000c7805 */ /* 0x008fc4000001ff00 */
[----:B------:R0:W-:Y:S04]  /*0800*/  STS [R15+0xc0], R20 ;  /* 0x0000c0140f007388 */ /* 0x0001e80000000800 */
[----:B------:R1:W-:Y:S01]  /*0810*/  STS [R16+0x1c0], R17 ;  /* 0x0001c01110007388 */ /* 0x0003e20000000800 */
[----:B0-----:R-:W-:Y:S01]  /*0820*/  IMAD.WIDE R20, R8, 0x4, R10 ;  /* 0x0000000408147825 */ /* 0x001fe200078e020a */
[----:B------:R-:W-:Y:S02]  /*0830*/  CS2R R8, SRZ ;  /* 0x0000000000087805 */ /* 0x000fe4000001ff00 */
[----:B------:R-:W-:Y:S02]  /*0840*/  CS2R R10, SRZ ;  /* 0x00000000000a7805 */ /* 0x000fe4000001ff00 */
[----:B------:R-:W-:Y:S01]  /*0850*/  CS2R R14, SRZ ;  /* 0x00000000000e7805 */ /* 0x000fe2000001ff00 */
[----:B-1----:R-:W-:-:S04]  /*0860*/  IMAD.WIDE R16, R29, 0x4, R36 ;  /* 0x000000041d107825 */ /* 0x002fc800078e0224 */
[----:B------:R-:W-:Y:S01]  /*0870*/  FMUL R41, R18, R22 ;  /* 0x0000001612297220 */ /* 0x000fe20000400000 */
[----:B------:R-:W-:Y:S01]  /*0880*/  FMUL R19, R19, R23 ;  /* 0x0000001713137220 */ /* 0x000fe20000400000 */
[----:B------:R0:W2:Y:S04]  /*0890*/  LDG.E.EL R34, desc[UR6][R20.64] ;  /* 0x0000000614227981 */ /* 0x0000a8000c2e1900 */
[----:B------:R1:W2:Y:S04]  /*08a0*/  @!P1 LDG.E.EL.128 R8, desc[UR6][R38.64] ;  /* 0x0000000626089981 */ /* 0x0002a8000c2e1d00 */
[----:B------:R3:W2:Y:S01]  /*08b0*/  @!P1 LDG.E.EL.128 R12, desc[UR6][R16.64] ;  /* 0x00000006100c9981 */ /* 0x0006a2000c2e1d00 */
[C---:B------:R-:W-:Y:S01]  /*08c0*/  ISETP.GE.AND P1, PT, R32.reuse, 0x80, PT ;  /* 0x000000802000780c */ /* 0x040fe20003f26270 */
[----:B------:R-:W-:-:S02]  /*08d0*/  IMAD R29, R32, 0x100, R27 ;  /* 0x00000100201d7824 */ /* 0x000fc400078e021b */
[----:B------:R4:W-:Y:S01]  /*08e0*/  STS [R40+0x2c0], R41 ;  /* 0x0002c02928007388 */ /* 0x0009e20000000800 */
[----:B0-----:R-:W-:Y:S02]  /*08f0*/  CS2R R20, SRZ ;  /* 0x0000000000147805 */ /* 0x001fe4000001ff00 */
[----:B------:R-:W-:Y:S01]  /*0900*/  CS2R R22, SRZ ;  /* 0x0000000000167805 */ /* 0x000fe2000001ff00 */
[----:B------:R0:W-:Y:S01]  /*0910*/  STS [R44+0x3c0], R19 ;  /* 0x0003c0132c007388 */ /* 0x0001e20000000800 */
[----:B-1----:R-:W-:Y:S01]  /*0920*/  IMAD.WIDE R38, R29, 0x4, R42 ;  /* 0x000000041d267825 */ /* 0x002fe200078e022a */
[----:B---3--:R-:W-:-:S03]  /*0930*/  CS2R R16, SRZ ;  /* 0x0000000000107805 */ /* 0x008fc6000001ff00 */
[----:B----4-:R-:W-:Y:S01]  /*0940*/  IMAD.WIDE R40, R29, 0x4, R36 ;  /* 0x000000041d287825 */ /* 0x010fe200078e0224 */
[----:B------:R1:W3:Y:S01]  /*0950*/  @!P1 LDG.E.EL.128 R20, desc[UR6][R38.64] ;  /* 0x0000000626149981 */ /* 0x0002e2000c2e1d00 */
[----:B0-----:R-:W-:-:S06]  /*0960*/  CS2R R18, SRZ ;  /* 0x0000000000127805 */ /* 0x001fcc000001ff00 */
[----:B------:R0:W3:Y:S01]  /*0970*/  @!P1 LDG.E.EL.128 R16, desc[UR6][R40.64] ;  /* 0x0000000628109981 */ /* 0x0000e2000c2e1d00 */
[C---:B------:R-:W-:Y:S01]  /*0980*/  ISETP.GE.AND P2, PT, R30.reuse, 0x80, PT ;  /* 0x000000801e00780c */ /* 0x040fe20003f46270 */
[--C-:B------:R-:W-:Y:S01]  /*0990*/  IMAD R32, R30, 0x100, R27.reuse ;  /* 0x000001001e207824 */ /* 0x100fe200078e021b */
[C---:B------:R-:W-:Y:S01]  /*09a0*/  ISETP.GE.AND P3, PT, R28.reuse, 0x80, PT ;  /* 0x000000801c00780c */ /* 0x040fe20003f66270 */
[----:B------:R-:W-:Y:S02]  /*09b0*/  IMAD R33, R28, 0x100, R27 ;  /* 0x000001001c217824 */ /* 0x000fe400078e021b */
[----:B-1----:R-:W-:-:S04]  /*09c0*/  IMAD.WIDE R38, R32, 0x4, R42 ;  /* 0x0000000420267825 */ /* 0x002fc800078e022a */
[----:B0-----:R-:W-:-:S04]  /*09d0*/  IMAD.WIDE R40, R33, 0x4, R42 ;  /* 0x0000000421287825 */ /* 0x001fc800078e022a */
[----:B------:R-:W-:-:S04]  /*09e0*/  IMAD.WIDE R44, R32, 0x4, R36 ;  /* 0x00000004202c7825 */ /* 0x000fc800078e0224 */
[----:B------:R-:W-:-:S04]  /*09f0*/  IMAD.WIDE R42, R33, 0x4, R36 ;  /* 0x00000004212a7825 */ /* 0x000fc800078e0224 */
[C---:B--2---:R-:W-:Y:S01]  /*0a00*/  FFMA R27, R34.reuse, R12, R8 ;  /* 0x0000000c221b7223 */ /* 0x044fe20000000008 */
[C---:B------:R-:W-:Y:S01]  /*0a10*/  FFMA R28, R34.reuse, R13, R9 ;  /* 0x0000000d221c7223 */ /* 0x040fe20000000009 */
[C---:B------:R-:W-:Y:S01]  /*0a20*/  FFMA R29, R34.reuse, R14, R10 ;  /* 0x0000000e221d7223 */ /* 0x040fe2000000000a */
[----:B------:R-:W-:Y:S01]  /*0a30*/  FFMA R30, R34, R15, R11 ;  /* 0x0000000f221e7223 */ /* 0x000fe2000000000b */
[----:B------:R-:W-:Y:S02]  /*0a40*/  CS2R R12, SRZ ;  /* 0x00000000000c7805 */ /* 0x000fe4000001ff00 */
[----:B------:R-:W-:Y:S02]  /*0a50*/  CS2R R14, SRZ ;  /* 0x00000000000e7805 */ /* 0x000fe4000001ff00 */
[----:B------:R-:W-:Y:S02]  /*0a60*/  CS2R R8, SRZ ;  /* 0x0000000000087805 */ /* 0x000fe4000001ff00 */
[----:B------:R-:W-:-:S02]  /*0a70*/  CS2R R10, SRZ ;  /* 0x00000000000a7805 */ /* 0x000fc4000001ff00 */
[----:B------:R-:W2:Y:S04]  /*0a80*/  @!P2 LDG.E.EL.128 R12, desc[UR6][R38.64] ;  /* 0x00000006260ca981 */ /* 0x000ea8000c2e1d00 */
[----:B------:R-:W2:Y:S01]  /*0a90*/  @!P2 LDG.E.EL.128 R8, desc[UR6][R44.64] ;  /* 0x000000062c08a981 */ /* 0x000ea2000c2e1d00 */
[C---:B---3--:R-:W-:Y:S01]  /*0aa0*/  FFMA R31, R34.reuse, R16, R20 ;  /* 0x00000010221f7223 */ /* 0x048fe20000000014 */
[C---:B------:R-:W-:Y:S01]  /*0ab0*/  FFMA R32, R34.reuse, R17, R21 ;  /* 0x0000001122207223 */ /* 0x040fe20000000015 */
[C---:B------:R-:W-:Y:S01]  /*0ac0*/  FFMA R33, R34.reuse, R18, R22 ;  /* 0x0000001222217223 */ /* 0x040fe20000000016 */
[----:B------:R-:W-:Y:S01]  /*0ad0*/  FFMA R36, R34, R19, R23 ;  /* 0x0000001322247223 */ /* 0x000fe20000000017 */
[----:B------:R-:W-:Y:S02]  /*0ae0*/  CS2R R16, SRZ ;  /* 0x0000000000107805 */ /* 0x000fe4000001ff00 */
[----:B------:R-:W-:-:S02]  /*0af0*/  CS2R R18, SRZ ;  /* 0x0000000000127805 */ /* 0x000fc4000001ff00 */
[----:B------:R-:W-:Y:S02]  /*0b00*/  CS2R R20, SRZ ;  /* 0x0000000000147805 */ /* 0x000fe4000001ff00 */
[----:B------:R-:W-:Y:S02]  /*0b10*/  CS2R R22, SRZ ;  /* 0x0000000000167805 */ /* 0x000fe4000001ff00 */
[----:B------:R0:W3:Y:S04]  /*0b20*/  @!P3 LDG.E.EL.128 R16, desc[UR6][R40.64] ;  /* 0x000000062810b981 */ /* 0x0000e8000c2e1d00 */
[----:B------:R-:W3:Y:S01]  /*0b30*/  @!P3 LDG.E.EL.128 R20, desc[UR6][R42.64] ;  /* 0x000000062a14b981 */ /* 0x000ee2000c2e1d00 */
[----:B------:R-:W-:Y:S01]  /*0b40*/  LEA R25, R25, UR4, 0x2 ;  /* 0x0000000419197c11 */ /* 0x000fe2000f8e10ff */
[----:B------:R-:W-:Y:S01]  /*0b50*/  BAR.SYNC.DEFER_BLOCKING 0x0 ;  /* 0x0000000000007b1d */ /* 0x000fe20000010000 */
[C---:B--2---:R-:W-:Y:S01]  /*0b60*/  FFMA R35, R34.reuse, R8, R12 ;  /* 0x0000000822237223 */ /* 0x044fe2000000000c */
[----:B------:R-:W-:Y:S01]  /*0b70*/  SHF.L.U32 R12, R5, 0x2, RZ ;  /* 0x00000002050c7819 */ /* 0x000fe200000006ff */
[C---:B------:R-:W-:Y:S01]  /*0b80*/  FFMA R37, R34.reuse, R9, R13 ;  /* 0x0000000922257223 */ /* 0x040fe2000000000d */
[----:B------:R-:W-:-:S02]  /*0b90*/  FFMA R38, R34, R10, R14 ;  /* 0x0000000a22267223 */ /* 0x000fc4000000000e */
[----:B------:R-:W-:Y:S01]  /*0ba0*/  SHF.R.U32.HI R9, RZ, 0x6, R12 ;  /* 0x00000006ff097819 */ /* 0x000fe2000001160c */
[----:B0-----:R-:W-:Y:S01]  /*0bb0*/  FFMA R40, R34, R11, R15 ;  /* 0x0000000b22287223 */ /* 0x001fe2000000000f */
[----:B------:R-:W-:Y:S02]  /*0bc0*/  LOP3.LUT R8, R5, 0xff, RZ, 0xc0, !PT ;  /* 0x000000ff05087812 */ /* 0x000fe400078ec0ff */
[----:B------:R-:W-:Y:S02]  /*0bd0*/  SGXT.U32 R5, R9, 0x4 ;  /* 0x000000040905781a */ /* 0x000fe40000000000 */
[----:B------:R-:W-:Y:S01]  /*0be0*/  LEA.HI R13, R6, UR4, RZ, 0x1c ;  /* 0x00000004060d7c11 */ /* 0x000fe2000f8fe0ff */
[C---:B---3--:R-:W-:Y:S01]  /*0bf0*/  FFMA R39, R34.reuse, R20, R16 ;  /* 0x0000001422277223 */ /* 0x048fe20000000010 */
[C---:B------:R-:W-:Y:S01]  /*0c00*/  FFMA R16, R34.reuse, R21, R17 ;  /* 0x0000001522107223 */ /* 0x040fe20000000011 */
[----:B------:R-:W-:Y:S01]  /*0c10*/  FFMA R17, R34, R22, R18 ;  /* 0x0000001622117223 */ /* 0x000fe20000000012 */
[----:B------:R-:W-:Y:S01]  /*0c20*/  LOP3.LUT R18, R12, 0x3fc, RZ, 0xc0, !PT ;  /* 0x000003fc0c127812 */ /* 0x000fe200078ec0ff */
[----:B------:R-:W-:-:S03]  /*0c30*/  FFMA R34, R34, R23, R19 ;  /* 0x0000001722227223 */ /* 0x000fc60000000013 */
[----:B------:R-:W-:Y:S01]  /*0c40*/  LOP3.LUT R19, R18, 0x400, RZ, 0xfc, !PT ;  /* 0x0000040012137812 */ /* 0x000fe200078efcff */
[----:B------:R-:W-:-:S03]  /*0c50*/  IMAD.IADD R8, R5, 0x1, R8 ;  /* 0x0000000105087824 */ /* 0x000fc600078e0208 */
[----:B------:R-:W-:Y:S01]  /*0c60*/  SHF.R.U32.HI R19, RZ, 0x6, R19 ;  /* 0x00000006ff137819 */ /* 0x000fe20000011613 */
[----:B------:R-:W-:Y:S01]  /*0c70*/  IMAD R6, R24, 0x4, R13 ;  /* 0x0000000418067824 */ /* 0x000fe200078e020d */
[----:B------:R-:W-:Y:S02]  /*0c80*/  LEA R13, R7, UR4, 0x2 ;  /* 0x00000004070d7c11 */ /* 0x000fe4000f8e10ff */
[----:B------:R-:W-:Y:S02]  /*0c90*/  LEA R7, R19, UR4, 0x4 ;  /* 0x0000000413077c11 */ /* 0x000fe4000f8e20ff */
[----:B------:R-:W-:Y:S02]  /*0ca0*/  LEA R8, R8, UR4, 0x4 ;  /* 0x0000000408087c11 */ /* 0x000fe4000f8e20ff */
[----:B------:R-:W-:Y:S01]  /*0cb0*/  LEA R15, R26, UR4, 0x2 ;  /* 0x000000041a0f7c11 */ /* 0x000fe2000f8e10ff */
[----:B------:R-:W-:Y:S02]  /*0cc0*/  IMAD R12, R18, 0x4, R7 ;  /* 0x00000004120c7824 */ /* 0x000fe400078e0207 */
[C---:B------:R-:W-:Y:S01]  /*0cd0*/  IMAD R20, R24.reuse, 0x4, R13 ;  /* 0x0000000418147824 */ /* 0x040fe200078e020d */
[----:B------:R-:W0:Y:S01]  /*0ce0*/  LDS.128 R8, [R8] ;  /* 0x0000000008087984 */ /* 0x000e220000000c00 */
[----:B------:R-:W-:-:S02]  /*0cf0*/  IMAD R7, R24, 0x4, R25 ;  /* 0x0000000418077824 */ /* 0x000fc400078e0219 */
[----:B------:R-:W-:Y:S02]  /*0d00*/  IMAD R24, R24, 0x4, R15 ;  /* 0x0000000418187824 */ /* 0x000fe400078e020f */
[----:B------:R-:W1:Y:S01]  /*0d10*/  LDS.128 R12, [R12+0x1000] ;  /* 0x001000000c0c7984 */ /* 0x000e620000000c00 */
[C---:B------:R-:W-:Y:S02]  /*0d20*/  LOP3.LUT R23, R18.reuse, 0x800, RZ, 0xfc, !PT ;  /* 0x0000080012177812 */ /* 0x040fe400078efcff */
[----:B------:R-:W-:Y:S02]  /*0d30*/  LOP3.LUT R25, R18, 0xc00, RZ, 0xfc, !PT ;  /* 0x00000c0012197812 */ /* 0x000fe400078efcff */
[----:B------:R-:W-:Y:S02]  /*0d40*/  SHF.R.U32.HI R23, RZ, 0x6, R23 ;  /* 0x00000006ff177819 */ /* 0x000fe40000011617 */
[----:B------:R-:W-:Y:S01]  /*0d50*/  SHF.R.U32.HI R25, RZ, 0x6, R25 ;  /* 0x00000006ff197819 */ /* 0x000fe20000011619 */
[----:B0-----:R-:W-:Y:S01]  /*0d60*/  FADD R21, R9, R28 ;  /* 0x0000001c09157221 */ /* 0x001fe20000000000 */
[----:B------:R-:W-:Y:S01]  /*0d70*/  LEA R9, R23, UR4, 0x4 ;  /* 0x0000000417097c11 */ /* 0x000fe2000f8e20ff */
[----:B------:R-:W-:Y:S01]  /*0d80*/  FADD R27, R8, R27 ;  /* 0x0000001b081b7221 */ /* 0x000fe20000000000 */
[----:B-1----:R-:W-:Y:S01]  /*0d90*/  FADD R41, R13, R32 ;  /* 0x000000200d297221 */ /* 0x002fe20000000000 */
[----:B------:R-:W-:-:S02]  /*0da0*/  LEA R13, R25, UR4, 0x4 ;  /* 0x00000004190d7c11 */ /* 0x000fc4000f8e20ff */
[----:B------:R-:W-:Y:S01]  /*0db0*/  LEA R8, R18, R9, 0x2 ;  /* 0x0000000912087211 */ /* 0x000fe200078e10ff */
[----:B------:R-:W-:Y:S01]  /*0dc0*/  FADD R22, R10, R29 ;  /* 0x0000001d0a167221 */ /* 0x000fe20000000000 */
[----:B------:R-:W-:Y:S01]  /*0dd0*/  FADD R29, R11, R30 ;  /* 0x0000001e0b1d7221 */ /* 0x000fe20000000000 */
[----:B------:R-:W-:Y:S02]  /*0de0*/  IMAD R13, R18, 0x4, R13 ;  /* 0x00000004120d7824 */ /* 0x000fe400078e020d */
[----:B------:R-:W-:Y:S01]  /*0df0*/  FADD R26, R14, R33 ;  /* 0x000000210e1a7221 */ /* 0x000fe20000000000 */
[----:B------:R-:W0:Y:S01]  /*0e00*/  LDS.128 R8, [R8+0x2000] ;  /* 0x0020000008087984 */ /* 0x000e220000000c00 */
[----:B------:R-:W-:Y:S01]  /*0e10*/  FADD R31, R12, R31 ;  /* 0x0000001f0c1f7221 */ /* 0x000fe20000000000 */
[----:B------:R-:W-:Y:S02]  /*0e20*/  FADD R33, R15, R36 ;  /* 0x000000240f217221 */ /* 0x000fe40000000000 */
[----:B------:R-:W1:Y:S01]  /*0e30*/  LDS.128 R12, [R13+0x3000] ;  /* 0x003000000d0c7984 */ /* 0x000e620000000c00 */
[----:B------:R-:W-:Y:S06]  /*0e40*/  BAR.SYNC.DEFER_BLOCKING 0x0 ;  /* 0x0000000000007b1d */ /* 0x000fec0000010000 */
[----:B------:R-:W-:Y:S04]  /*0e50*/  STS [R6], R27 ;  /* 0x0000001b06007388 */ /* 0x000fe80000000800 */
[----:B------:R-:W-:Y:S04]  /*0e60*/  STS [R20+0x100], R21 ;  /* 0x0001001514007388 */ /* 0x000fe80000000800 */
[----:B------:R-:W-:Y:S01]  /*0e70*/  STS [R7+0x200], R22 ;  /* 0x0002001607007388 */ /* 0x000fe20000000800 */
[----:B0-----:R-:W-:Y:S01]  /*0e80*/  FADD R35, R8, R35 ;  /* 0x0000002308237221 */ /* 0x001fe20000000000 */
[----:B------:R-:W-:-:S02]  /*0e90*/  FADD R9, R9, R37 ;  /* 0x0000002509097221 */ /* 0x000fc40000000000 */
[----:B------:R-:W-:Y:S01]  /*0ea0*/  STS [R24+0x300], R29 ;  /* 0x0003001d18007388 */ /* 0x000fe20000000800 */
[----:B------:R-:W-:Y:S01]  /*0eb0*/  FADD R10, R10, R38 ;  /* 0x000000260a0a7221 */ /* 0x000fe20000000000 */
[----:B------:R-:W-:Y:S02]  /*0ec0*/  FADD R11, R11, R40 ;  /* 0x000000280b0b7221 */ /* 0x000fe40000000000 */
[----:B------:R-:W-:Y:S01]  /*0ed0*/  STS [R6+0x40], R31 ;  /* 0x0000401f06007388 */ /* 0x000fe20000000800 */
[----:B-1----:R-:W-:-:S03]  /*0ee0*/  FADD R39, R12, R39 ;  /* 0x000000270c277221 */ /* 0x002fc60000000000 */
[----:B------:R-:W-:Y:S01]  /*0ef0*/  STS [R20+0x140], R41 ;  /* 0x0001402914007388 */ /* 0x000fe20000000800 */
[----:B------:R-:W-:-:S03]  /*0f00*/  FADD R37, R13, R16 ;  /* 0x000000100d257221 */ /* 0x000fc60000000000 */
[----:B------:R0:W-:Y:S01]  /*0f10*/  STS [R7+0x240], R26 ;  /* 0x0002401a07007388 */ /* 0x0001e20000000800 */
[----:B------:R-:W-:-:S03]  /*0f20*/  FADD R14, R14, R17 ;  /* 0x000000110e0e7221 */ /* 0x000fc60000000000 */
[----:B------:R-:W-:Y:S01]  /*0f30*/  STS [R24+0x340], R33 ;  /* 0x0003402118007388 */ /* 0x000fe20000000800 */
[----:B------:R-:W-:-:S03]  /*0f40*/  FADD R15, R15, R34 ;  /* 0x000000220f0f7221 */ /* 0x000fc60000000000 */
[----:B------:R-:W-:Y:S04]  /*0f50*/  STS [R6+0x80], R35 ;  /* 0x0000802306007388 */ /* 0x000fe80000000800 */
[----:B------:R-:W-:Y:S04]  /*0f60*/  STS [R20+0x180], R9 ;  /* 0x0001800914007388 */ /* 0x000fe80000000800 */
[----:B------:R-:W-:Y:S04]  /*0f70*/  STS [R7+0x280], R10 ;  /* 0x0002800a07007388 */ /* 0x000fe80000000800 */
[----:B------:R-:W-:Y:S04]  /*0f80*/  STS [R24+0x380], R11 ;  /* 0x0003800b18007388 */ /* 0x000fe80000000800 */
[----:B------:R-:W-:Y:S04]  /*0f90*/  STS [R6+0xc0], R39 ;  /* 0x0000c02706007388 */ /* 0x000fe80000000800 */
[----:B------:R-:W-:Y:S04]  /*0fa0*/  STS [R20+0x1c0], R37 ;  /* 0x0001c02514007388 */ /* 0x000fe80000000800 */
[----:B------:R1:W-:Y:S04]  /*0fb0*/  STS [R7+0x2c0], R14 ;  /* 0x0002c00e07007388 */ /* 0x0003e80000000800 */
[----:B------:R-:W-:Y:S01]  /*0fc0*/  STS [R24+0x3c0], R15 ;  /* 0x0003c00f18007388 */ /* 0x000fe20000000800 */
[----:B------:R-:W-:-:S02]  /*0fd0*/  LEA R5, R5, UR4, 0x2 ;  /* 0x0000000405057c11 */ /* 0x000fc4000f8e10ff */
[----:B------:R-:W-:Y:S02]  /*0fe0*/  LEA R19, R19, UR4, 0x2 ;  /* 0x0000000413137c11 */ /* 0x000fe4000f8e10ff */
[----:B------:R-:W-:Y:S01]  /*0ff0*/  LEA R23, R23, UR4, 0x2 ;  /* 0x0000000417177c11 */ /* 0x000fe2000f8e10ff */
[C---:B------:R-:W-:Y:S01]  /*1000*/  IMAD R5, R18.reuse, 0x4, R5 ;  /* 0x0000000412057824 */ /* 0x040fe200078e0205 */
[----:B------:R-:W-:Y:S01]  /*1010*/  BAR.SYNC.DEFER_BLOCKING 0x0 ;  /* 0x0000000000007b1d */ /* 0x000fe20000010000 */
[C---:B------:R-:W-:Y:S02]  /*1020*/  IMAD R19, R18.reuse, 0x4, R19 ;  /* 0x0000000412137824 */ /* 0x040fe400078e0213 */
[----:B0-----:R-:W-:-:S05]  /*1030*/  IMAD R26, R18, 0x4, R23 ;  /* 0x00000004121a7824 */ /* 0x001fca00078e0217 */
[----:B-1----:R-:W0:Y:S01]  /*1040*/  LDC.64 R6, c[0x0][0x238] ;  /* 0x00008e00ff067b82 */ /* 0x002e220000000a00 */
[----:B------:R-:W-:Y:S04]  /*1050*/  LDS R8, [R5] ;  /* 0x0000000005087984 */ /* 0x000fe80000000800 */
[----:B------:R-:W-:Y:S04]  /*1060*/  LDS R9, [R5+0x4] ;  /* 0x0000040005097984 */ /* 0x000fe80000000800 */
[----:B------:R-:W-:Y:S04]  /*1070*/  LDS R10, [R5+0x8] ;  /* 0x00000800050a7984 */ /* 0x000fe80000000800 */
[----:B------:R0:W1:Y:S04]  /*1080*/  LDS R11, [R5+0xc] ;  /* 0x00000c00050b7984 */ /* 0x0000680000000800 */
[----:B------:R-:W-:Y:S04]  /*1090*/  LDS R12, [R19+0x1000] ;  /* 0x00100000130c7984 */ /* 0x000fe80000000800 */
[----:B------:R-:W-:Y:S04]  /*10a0*/  LDS R13, [R19+0x1004] ;  /* 0x00100400130d7984 */ /* 0x000fe80000000800 */
[----:B------:R-:W-:Y:S04]  /*10b0*/  LDS R14, [R19+0x1008] ;  /* 0x00100800130e7984 */ /* 0x000fe80000000800 */
[----:B------:R-:W2:Y:S04]  /*10c0*/  LDS R15, [R19+0x100c] ;  /* 0x00100c00130f7984 */ /* 0x000ea80000000800 */
[----:B------:R-:W-:Y:S04]  /*10d0*/  LDS R20, [R26+0x2000] ;  /* 0x002000001a147984 */ /* 0x000fe80000000800 */
[----:B------:R-:W-:Y:S04]  /*10e0*/  LDS R21, [R26+0x2004] ;  /* 0x002004001a157984 */ /* 0x000fe80000000800 */
[----:B------:R-:W-:Y:S04]  /*10f0*/  LDS R22, [R26+0x2008] ;  /* 0x002008001a167984 */ /* 0x000fe80000000800 */
[----:B------:R-:W3:Y:S01]  /*1100*/  LDS R23, [R26+0x200c] ;  /* 0x00200c001a177984 */ /* 0x000ee20000000800 */
[----:B0-----:R-:W-:-:S04]  /*1110*/  IMAD.WIDE R4, R4, 0x4, R6 ;  /* 0x0000000404047825 */ /* 0x001fc800078e0206 */
[----:B------:R-:W-:Y:S01]  /*1120*/  IMAD.WIDE R16, R2, 0x4, R6 ;  /* 0x0000000402107825 */ /* 0x000fe200078e0206 */
[----:B------:R-:W-:-:S03]  /*1130*/  LEA R25, R25, UR4, 0x2 ;  /* 0x0000000419197c11 */ /* 0x000fc6000f8e10ff */
[----:B------:R-:W-:Y:S01]  /*1140*/  IMAD.WIDE R2, R3, 0x4, R6 ;  /* 0x0000000403027825 */ /* 0x000fe200078e0206 */
[----:B-1----:R0:W-:Y:S03]  /*1150*/  @!P0 STG.E.128 desc[UR6][R4.64], R8 ;  /* 0x0000000804008986 */ /* 0x0021e6000c101d06 */
[----:B------:R-:W-:Y:S01]  /*1160*/  IMAD R25, R18, 0x4, R25 ;  /* 0x0000000412197824 */ /* 0x000fe200078e0219 */
[----:B--2---:R0:W-:Y:S04]  /*1170*/  @!P0 STG.E.128 desc[UR6][R16.64], R12 ;  /* 0x0000000c10008986 */ /* 0x0041e8000c101d06 */
[----:B---3--:R0:W-:Y:S02]  /*1180*/  @!P0 STG.E.128 desc[UR6][R2.64], R20 ;  /* 0x0000001402008986 */ /* 0x0081e4000c101d06 */
[----:B0-----:R-:W-:Y:S05]  /*1190*/  @P0 EXIT ;  /* 0x000000000000094d */ /* 0x001fea0003800000 */
[----:B0-----:R-:W-:Y:S01]  /*11a0*/  LDS R8, [R25+0x3000] ;  /* 0x0030000019087984 */ /* 0x001fe20000000800 */
[----:B------:R-:W-:-:S03]  /*11b0*/  IMAD.WIDE R6, R0, 0x4, R6 ;  /* 0x0000000400067825 */ /* 0x000fc600078e0206 */
[----:B------:R-:W-:Y:S04]  /*11c0*/  LDS R9, [R25+0x3004] ;  /* 0x0030040019097984 */ /* 0x000fe80000000800 */
[----:B------:R-:W-:Y:S04]  /*11d0*/  LDS R10, [R25+0x3008] ;  /* 0x00300800190a7984 */ /* 0x000fe80000000800 */
[----:B------:R-:W0:Y:S04]  /*11e0*/  LDS R11, [R25+0x300c] ;  /* 0x00300c00190b7984 */ /* 0x000e280000000800 */
[----:B0-----:R-:W-:Y:S01]  /*11f0*/  STG.E.128 desc[UR6][R6.64], R8 ;  /* 0x0000000806007986 */ /* 0x001fe2000c101d06 */
[----:B------:R-:W-:Y:S05]  /*1200*/  EXIT ;  /* 0x000000000000794d */ /* 0x000fea0003800000 */
.L_x_0:
[----:B------:R-:W-:-:S00]  /*1210*/  BRA `(.L_x_0) ;  /* 0xfffffffc00fc7947 */ /* 0x000fc0000383ffff */
[----:B------:R-:W-:-:S00]  /*1220*/  NOP ;  /* 0x0000000000007918 */ /* 0x000fc00000000000 */
        /* <DEDUP_REMOVED lines=13> */
.L_x_1:


//--------------------- .nv.shared.triton_poi_fused_add_mul_11 --------------------------
	.section	.nv.shared.triton_poi_fused_add_mul_11,"aw",@nobits
	.sectionflags	@""
	.align	16
	.zero		1024


//--------------------- .nv.constant0.triton_poi_fused_add_mul_11 --------------------------
	.section	.nv.constant0.triton_poi_fused_add_mul_11,"a",@progbits
	.sectionflags	@""
	.align	4
.nv.constant0.triton_poi_fused_add_mul_11:
	.zero		584
